//
// Generated by NVIDIA NVVM Compiler
//
// Compiler Build ID: CL-36424714
// Cuda compilation tools, release 13.0, V13.0.88
// Based on NVVM 20.0.0
//

.version 9.0
.target sm_100
.address_size 64

	// .globl	_Z13helloFromGPU2v
.extern .func  (.param .b32 func_retval0) vprintf
(
	.param .b64 vprintf_param_0,
	.param .b64 vprintf_param_1
)
;
.global .align 1 .b8 $str[29] = {72, 101, 108, 108, 111, 32, 87, 111, 114, 108, 100, 45, 84, 104, 114, 101, 97, 100, 58, 32, 37, 100, 44, 32, 37, 100, 32, 10};

.visible .entry _Z13helloFromGPU2v()
{
	.local .align 8 .b8 	__local_depot0[8];
	.reg .b64 	%SP;
	.reg .b64 	%SPL;
	.reg .b32 	%r<5>;
	.reg .b64 	%rd<5>;

	mov.u64 	%SPL, __local_depot0;
	cvta.local.u64 	%SP, %SPL;
	add.u64 	%rd1, %SP, 0;
	add.u64 	%rd2, %SPL, 0;
	mov.u32 	%r1, %tid.x;
	mov.u32 	%r2, %tid.y;
	st.local.v2.u32 	[%rd2], {%r1, %r2};
	mov.u64 	%rd3, $str;
	cvta.global.u64 	%rd4, %rd3;
	{ // callseq 0, 0
	.param .b64 param0;
	st.param.b64 	[param0], %rd4;
	.param .b64 param1;
	st.param.b64 	[param1], %rd1;
	.param .b32 retval0;
	call.uni (retval0), 
	vprintf, 
	(
	param0, 
	param1
	);
	ld.param.b32 	%r3, [retval0];
	} // callseq 0
	ret;

}


// ===== COMPILED SASS (sm_100) =====

	.target	sm_100

	.elftype	@"ET_EXEC"


//--------------------- .note.nv.tkinfo           --------------------------
	.section	.note.nv.tkinfo,"",@"SHT_NOTE"
	.sectionflags	@"SHF_NOTE_NV_TKINFO"
	.tkinfo
        /*0018*/ 	.word	0x00000002
        /*0030*/ 	.string	""
        /*0030*/ 	.string	"ptxas"
        /*0030*/ 	.string	"Cuda compilation tools, release 13.0, V13.0.88"
        /*0030*/ 	.string	"Build cuda_13.0.r13.0/compiler.36424714_0"
        /*0030*/ 	.string	"-arch sm_100 -m 64 "



//--------------------- .note.nv.cuinfo           --------------------------
	.section	.note.nv.cuinfo,"",@"SHT_NOTE"
	.sectionflags	@"SHF_NOTE_NV_CUINFO"
        /*0018*/ 	.short	0x0002
        /*001a*/ 	.short	0x0064
        /*001c*/ 	.short	0x0082
	.zero		2


//--------------------- .nv.info                  --------------------------
	.section	.nv.info,"",@"SHT_CUDA_INFO"
	.align	4


	//----- nvinfo : EIATTR_REGCOUNT
	.align		4
        /*0000*/ 	.byte	0x04, 0x2f
        /*0002*/ 	.short	(.L_2 - .L_1)
	.align		4
.L_1:
        /*0004*/ 	.word	index@(_Z13helloFromGPU2v)
        /*0008*/ 	.word	0x00000018


	//----- nvinfo : EIATTR_FRAME_SIZE
	.align		4
.L_2:
        /*000c*/ 	.byte	0x04, 0x11
        /*000e*/ 	.short	(.L_4 - .L_3)
	.align		4
.L_3:
        /*0010*/ 	.word	index@(_Z13helloFromGPU2v)
        /*0014*/ 	.word	0x00000008


	//----- nvinfo : EIATTR_MIN_STACK_SIZE
	.align		4
.L_4:
        /*0018*/ 	.byte	0x04, 0x12
        /*001a*/ 	.short	(.L_6 - .L_5)
	.align		4
.L_5:
        /*001c*/ 	.word	index@(_Z13helloFromGPU2v)
        /*0020*/ 	.word	0x00000008
.L_6:


//--------------------- .nv.compat                --------------------------
	.section	.nv.compat,"",@"SHT_CUDA_COMPAT_INFO"
	.align	4
        /*0000*/ 	.byte	0x02, 0x09, 0x00, 0x00, 0x02, 0x02, 0x01, 0x00, 0x02, 0x05, 0x05, 0x00, 0x03, 0x07, 0x01, 0x01
        /*0010*/ 	.byte	0x02, 0x03, 0x00, 0x00, 0x02, 0x06, 0x01, 0x00, 0x04, 0x0b, 0x08, 0x00, 0x09, 0x00, 0x00, 0x00
        /*0020*/ 	.byte	0x00, 0x00, 0x00, 0x00


//--------------------- .nv.info._Z13helloFromGPU2v --------------------------
	.section	.nv.info._Z13helloFromGPU2v,"",@"SHT_CUDA_INFO"
	.sectionflags	@""
	.align	4


	//----- nvinfo : EIATTR_CUDA_API_VERSION
	.align		4
        /*0000*/ 	.byte	0x04, 0x37
        /*0002*/ 	.short	(.L_8 - .L_7)
.L_7:
        /*0004*/ 	.word	0x00000082


	//----- nvinfo : EIATTR_SPARSE_MMA_MASK
	.align		4
.L_8:
        /*0008*/ 	.byte	0x03, 0x50
        /*000a*/ 	.short	0x0000


	//----- nvinfo : EIATTR_MAXREG_COUNT
	.align		4
        /*000c*/ 	.byte	0x03, 0x1b
        /*000e*/ 	.short	0x00ff


	//----- nvinfo : EIATTR_EXTERNS
	.align		4
        /*0010*/ 	.byte	0x04, 0x0f
        /*0012*/ 	.short	(.L_10 - .L_9)


	//   ....[0]....
	.align		4
.L_9:
        /*0014*/ 	.word	index@(vprintf)


	//----- nvinfo : EIATTR_MERCURY_ISA_VERSION
	.align		4
.L_10:
        /*0018*/ 	.byte	0x03, 0x5f
        /*001a*/ 	.short	0x0101


	//----- nvinfo : EIATTR_VRC_CTA_INIT_COUNT
	.align		4
        /*001c*/ 	.byte	0x02, 0x4a
	.zero		1
	.zero		1


	//----- nvinfo : EIATTR_SYSCALL_OFFSETS
	.align		4
        /*0020*/ 	.byte	0x04, 0x46
        /*0022*/ 	.short	(.L_12 - .L_11)


	//   ....[0]....
.L_11:
        /*0024*/ 	.word	0x000000f0


	//----- nvinfo : EIATTR_EXIT_INSTR_OFFSETS
	.align		4
.L_12:
        /*0028*/ 	.byte	0x04, 0x1c
        /*002a*/ 	.short	(.L_14 - .L_13)


	//   ....[0]....
.L_13:
        /*002c*/ 	.word	0x00000100


	//----- nvinfo : EIATTR_SW_WAR
	.align		4
.L_14:
        /*0030*/ 	.byte	0x04, 0x36
        /*0032*/ 	.short	(.L_16 - .L_15)
.L_15:
        /*0034*/ 	.word	0x00000008
.L_16:


//--------------------- .nv.callgraph             --------------------------
	.section	.nv.callgraph,"",@"SHT_CUDA_CALLGRAPH"
	.align	4
	.sectionentsize	8
	.align		4
        /*0000*/ 	.word	0x00000000
	.align		4
        /*0004*/ 	.word	0xffffffff
	.align		4
        /*0008*/ 	.word	index@(_Z13helloFromGPU2v)
	.align		4
        /*000c*/ 	.word	index@(vprintf)
	.align		4
        /*0010*/ 	.word	0x00000000
	.align		4
        /*0014*/ 	.word	0xfffffffe
	.align		4
        /*0018*/ 	.word	0x00000000
	.align		4
        /*001c*/ 	.word	0xfffffffd
	.align		4
        /*0020*/ 	.word	0x00000000
	.align		4
        /*0024*/ 	.word	0xfffffffc


//--------------------- .nv.constant4             --------------------------
	.section	.nv.constant4,"a",@progbits
	.align	8
	.align		8
.nv.constant4:
        /*0000*/ 	.dword	vprintf
	.align		8
        /*0008*/ 	.dword	$str


//--------------------- .text._Z13helloFromGPU2v  --------------------------
	.section	.text._Z13helloFromGPU2v,"ax",@progbits
	.align	128
        .global         _Z13helloFromGPU2v
        .type           _Z13helloFromGPU2v,@function
        .size           _Z13helloFromGPU2v,(.L_x_2 - _Z13helloFromGPU2v)
        .other          _Z13helloFromGPU2v,@"STO_CUDA_ENTRY STV_DEFAULT"
_Z13helloFromGPU2v:
.text._Z13helloFromGPU2v:
[----:B------:R-:W0:Y:S01]  /*0000*/  LDC R1, c[0x0][0x37c] ;  /* 0x0000df00ff017b82 */ /* 0x000e220000000800 */
[----:B------:R-:W1:Y:S01]  /*0010*/  S2R R8, SR_TID.X ;  /* 0x0000000000087919 */ /* 0x000e620000002100 */
[----:B0-----:R-:W-:Y:S01]  /*0020*/  VIADD R1, R1, 0xfffffff8 ;  /* 0xfffffff801017836 */ /* 0x001fe20000000000 */
[----:B------:R-:W-:Y:S01]  /*0030*/  MOV R0, 0x0 ;  /* 0x0000000000007802 */ /* 0x000fe20000000f00 */
[----:B------:R-:W0:Y:S01]  /*0040*/  LDCU UR4, c[0x0][0x2f8] ;  /* 0x00005f00ff0477ac */ /* 0x000e220008000800 */
[----:B------:R-:W1:Y:S03]  /*0050*/  S2R R9, SR_TID.Y ;  /* 0x0000000000097919 */ /* 0x000e660000002200 */
[----:B------:R2:W3:Y:S01]  /*0060*/  LDC.64 R2, c[0x4][R0] ;  /* 0x0100000000027b82 */ /* 0x0004e20000000a00 */
[----:B------:R-:W4:Y:S01]  /*0070*/  LDCU.64 UR6, c[0x4][0x8] ;  /* 0x01000100ff0677ac */ /* 0x000f220008000a00 */
[----:B------:R-:W5:Y:S01]  /*0080*/  LDCU UR5, c[0x0][0x2fc] ;  /* 0x00005f80ff0577ac */ /* 0x000f620008000800 */
[----:B0-----:R-:W-:Y:S01]  /*0090*/  IADD3 R6, P0, PT, R1, UR4, RZ ;  /* 0x0000000401067c10 */ /* 0x001fe2000ff1e0ff */
[----:B----4-:R-:W-:Y:S01]  /*00a0*/  IMAD.U32 R4, RZ, RZ, UR6 ;  /* 0x00000006ff047e24 */ /* 0x010fe2000f8e00ff */
[----:B------:R-:W-:-:S03]  /*00b0*/  MOV R5, UR7 ;  /* 0x0000000700057c02 */ /* 0x000fc60008000f00 */
[----:B-----5:R-:W-:Y:S01]  /*00c0*/  IMAD.X R7, RZ, RZ, UR5, P0 ;  /* 0x00000005ff077e24 */ /* 0x020fe200080e06ff */
[----:B-1----:R2:W-:Y:S07]  /*00d0*/  STL.64 [R1], R8 ;  /* 0x0000000801007387 */ /* 0x0025ee0000100a00 */
[----:B------:R-:W-:-:S07]  /*00e0*/  LEPC R20, `(.L_x_0) ;  /* 0x000000001014794e */ /* 0x000fce0000000000 */
[----:B--23--:R-:W-:Y:S05]  /*00f0*/  CALL.ABS.NOINC R2 ;  /* 0x0000000002007343 */ /* 0x00cfea0003c00000 */
.L_x_0:
[----:B------:R-:W-:Y:S05]  /*0100*/  EXIT ;  /* 0x000000000000794d */ /* 0x000fea0003800000 */
.L_x_1:
[----:B------:R-:W-:-:S00]  /*0110*/  BRA `(.L_x_1) ;  /* 0xfffffffc00fc7947 */ /* 0x000fc0000383ffff */
[----:B------:R-:W-:-:S00]  /*0120*/  NOP ;  /* 0x0000000000007918 */ /* 0x000fc00000000000 */
        /* <DEDUP_REMOVED lines=13> */
.L_x_2:


//--------------------- .nv.global.init           --------------------------
	.section	.nv.global.init,"aw",@progbits
.nv.global.init:
	.type		$str,@object
	.size		$str,(.L_0 - $str)
$str:
        /*0000*/ 	.byte	0x48, 0x65, 0x6c, 0x6c, 0x6f, 0x20, 0x57, 0x6f, 0x72, 0x6c, 0x64, 0x2d, 0x54, 0x68, 0x72, 0x65
        /*0010*/ 	.byte	0x61, 0x64, 0x3a, 0x20, 0x25, 0x64, 0x2c, 0x20, 0x25, 0x64, 0x20, 0x0a, 0x00
.L_0:


//--------------------- .nv.shared.reserved.0     --------------------------
	.section	.nv.shared.reserved.0,"aw",@nobits
	.weak		__nv_reservedSMEM_offset_0_alias
	.size		__nv_reservedSMEM_offset_0_alias, 0, 64
	.other		__nv_reservedSMEM_offset_0_alias,@"STO_CUDA_RESERVED_SHARED STV_DEFAULT"
__nv_reservedSMEM_offset_0_alias:
	.zero		0
	.zero		64


//--------------------- .nv.constant0._Z13helloFromGPU2v --------------------------
	.section	.nv.constant0._Z13helloFromGPU2v,"a",@progbits
	.sectionflags	@""
	.align	4
.nv.constant0._Z13helloFromGPU2v:
	.zero		896


//--------------------- SYMBOLS --------------------------

	.type		.nv.reservedSmem.offset0,@object
	.size		.nv.reservedSmem.offset0,0x4
	.type		vprintf,@function
